//
// Generated by NVIDIA NVVM Compiler
//
// Compiler Build ID: CL-36424714
// Cuda compilation tools, release 13.0, V13.0.88
// Based on NVVM 20.0.0
//

.version 9.0
.target sm_100
.address_size 64

	// .globl	_Z12vec_additionPfS_S_i

.visible .entry _Z12vec_additionPfS_S_i(
	.param .u64 .ptr .align 1 _Z12vec_additionPfS_S_i_param_0,
	.param .u64 .ptr .align 1 _Z12vec_additionPfS_S_i_param_1,
	.param .u64 .ptr .align 1 _Z12vec_additionPfS_S_i_param_2,
	.param .u32 _Z12vec_additionPfS_S_i_param_3
)
{
	.reg .pred 	%p<2>;
	.reg .b32 	%r<6>;
	.reg .b32 	%f<4>;
	.reg .b64 	%rd<11>;

	ld.param.u64 	%rd1, [_Z12vec_additionPfS_S_i_param_0];
	ld.param.u64 	%rd2, [_Z12vec_additionPfS_S_i_param_1];
	ld.param.u64 	%rd3, [_Z12vec_additionPfS_S_i_param_2];
	ld.param.u32 	%r2, [_Z12vec_additionPfS_S_i_param_3];
	mov.u32 	%r3, %ctaid.x;
	mov.u32 	%r4, %ntid.x;
	mov.u32 	%r5, %tid.x;
	mad.lo.s32 	%r1, %r3, %r4, %r5;
	setp.ge.s32 	%p1, %r1, %r2;
	@%p1 bra 	$L__BB0_2;
	cvta.to.global.u64 	%rd4, %rd1;
	cvta.to.global.u64 	%rd5, %rd2;
	cvta.to.global.u64 	%rd6, %rd3;
	mul.wide.s32 	%rd7, %r1, 4;
	add.s64 	%rd8, %rd4, %rd7;
	ld.global.f32 	%f1, [%rd8];
	add.s64 	%rd9, %rd5, %rd7;
	ld.global.f32 	%f2, [%rd9];
	add.f32 	%f3, %f1, %f2;
	add.s64 	%rd10, %rd6, %rd7;
	st.global.f32 	[%rd10], %f3;
$L__BB0_2:
	ret;

}


// ===== COMPILED SASS (sm_100) =====

	.target	sm_100

	.elftype	@"ET_EXEC"


//--------------------- .note.nv.tkinfo           --------------------------
	.section	.note.nv.tkinfo,"",@"SHT_NOTE"
	.sectionflags	@"SHF_NOTE_NV_TKINFO"
	.tkinfo
        /*0018*/ 	.word	0x00000002
        /*0030*/ 	.string	""
        /*0030*/ 	.string	"ptxas"
        /*0030*/ 	.string	"Cuda compilation tools, release 13.0, V13.0.88"
        /*0030*/ 	.string	"Build cuda_13.0.r13.0/compiler.36424714_0"
        /*0030*/ 	.string	"-arch sm_100 -m 64 "



//--------------------- .note.nv.cuinfo           --------------------------
	.section	.note.nv.cuinfo,"",@"SHT_NOTE"
	.sectionflags	@"SHF_NOTE_NV_CUINFO"
        /*0018*/ 	.short	0x0002
        /*001a*/ 	.short	0x0064
        /*001c*/ 	.short	0x0082
	.zero		2


//--------------------- .nv.info                  --------------------------
	.section	.nv.info,"",@"SHT_CUDA_INFO"
	.align	4


	//----- nvinfo : EIATTR_REGCOUNT
	.align		4
        /*0000*/ 	.byte	0x04, 0x2f
        /*0002*/ 	.short	(.L_1 - .L_0)
	.align		4
.L_0:
        /*0004*/ 	.word	index@(_Z12vec_additionPfS_S_i)
        /*0008*/ 	.word	0x0000000c


	//----- nvinfo : EIATTR_FRAME_SIZE
	.align		4
.L_1:
        /*000c*/ 	.byte	0x04, 0x11
        /*000e*/ 	.short	(.L_3 - .L_2)
	.align		4
.L_2:
        /*0010*/ 	.word	index@(_Z12vec_additionPfS_S_i)
        /*0014*/ 	.word	0x00000000


	//----- nvinfo : EIATTR_MIN_STACK_SIZE
	.align		4
.L_3:
        /*0018*/ 	.byte	0x04, 0x12
        /*001a*/ 	.short	(.L_5 - .L_4)
	.align		4
.L_4:
        /*001c*/ 	.word	index@(_Z12vec_additionPfS_S_i)
        /*0020*/ 	.word	0x00000000
.L_5:


//--------------------- .nv.compat                --------------------------
	.section	.nv.compat,"",@"SHT_CUDA_COMPAT_INFO"
	.align	4
        /*0000*/ 	.byte	0x02, 0x09, 0x00, 0x00, 0x02, 0x02, 0x01, 0x00, 0x02, 0x05, 0x05, 0x00, 0x03, 0x07, 0x01, 0x01
        /*0010*/ 	.byte	0x02, 0x03, 0x00, 0x00, 0x02, 0x06, 0x01, 0x00, 0x04, 0x0b, 0x08, 0x00, 0x09, 0x00, 0x00, 0x00
        /*0020*/ 	.byte	0x00, 0x00, 0x00, 0x00


//--------------------- .nv.info._Z12vec_additionPfS_S_i --------------------------
	.section	.nv.info._Z12vec_additionPfS_S_i,"",@"SHT_CUDA_INFO"
	.sectionflags	@""
	.align	4


	//----- nvinfo : EIATTR_CUDA_API_VERSION
	.align		4
        /*0000*/ 	.byte	0x04, 0x37
        /*0002*/ 	.short	(.L_7 - .L_6)
.L_6:
        /*0004*/ 	.word	0x00000082


	//----- nvinfo : EIATTR_KPARAM_INFO
	.align		4
.L_7:
        /*0008*/ 	.byte	0x04, 0x17
        /*000a*/ 	.short	(.L_9 - .L_8)
.L_8:
        /*000c*/ 	.word	0x00000000
        /*0010*/ 	.short	0x0003
        /*0012*/ 	.short	0x0018
        /*0014*/ 	.byte	0x00, 0xf0, 0x11, 0x00


	//----- nvinfo : EIATTR_KPARAM_INFO
	.align		4
.L_9:
        /*0018*/ 	.byte	0x04, 0x17
        /*001a*/ 	.short	(.L_11 - .L_10)
.L_10:
        /*001c*/ 	.word	0x00000000
        /*0020*/ 	.short	0x0002
        /*0022*/ 	.short	0x0010
        /*0024*/ 	.byte	0x00, 0xf5, 0x21, 0x00


	//----- nvinfo : EIATTR_KPARAM_INFO
	.align		4
.L_11:
        /*0028*/ 	.byte	0x04, 0x17
        /*002a*/ 	.short	(.L_13 - .L_12)
.L_12:
        /*002c*/ 	.word	0x00000000
        /*0030*/ 	.short	0x0001
        /*0032*/ 	.short	0x0008
        /*0034*/ 	.byte	0x00, 0xf5, 0x21, 0x00


	//----- nvinfo : EIATTR_KPARAM_INFO
	.align		4
.L_13:
        /*0038*/ 	.byte	0x04, 0x17
        /*003a*/ 	.short	(.L_15 - .L_14)
.L_14:
        /*003c*/ 	.word	0x00000000
        /*0040*/ 	.short	0x0000
        /*0042*/ 	.short	0x0000
        /*0044*/ 	.byte	0x00, 0xf5, 0x21, 0x00


	//----- nvinfo : EIATTR_SPARSE_MMA_MASK
	.align		4
.L_15:
        /*0048*/ 	.byte	0x03, 0x50
        /*004a*/ 	.short	0x0000


	//----- nvinfo : EIATTR_MAXREG_COUNT
	.align		4
        /*004c*/ 	.byte	0x03, 0x1b
        /*004e*/ 	.short	0x00ff


	//----- nvinfo : EIATTR_MERCURY_ISA_VERSION
	.align		4
        /*0050*/ 	.byte	0x03, 0x5f
        /*0052*/ 	.short	0x0101


	//----- nvinfo : EIATTR_VRC_CTA_INIT_COUNT
	.align		4
        /*0054*/ 	.byte	0x02, 0x4a
	.zero		1
	.zero		1


	//----- nvinfo : EIATTR_EXIT_INSTR_OFFSETS
	.align		4
        /*0058*/ 	.byte	0x04, 0x1c
        /*005a*/ 	.short	(.L_17 - .L_16)


	//   ....[0]....
.L_16:
        /*005c*/ 	.word	0x00000070


	//   ....[1]....
        /*0060*/ 	.word	0x00000130


	//----- nvinfo : EIATTR_CBANK_PARAM_SIZE
	.align		4
.L_17:
        /*0064*/ 	.byte	0x03, 0x19
        /*0066*/ 	.short	0x001c


	//----- nvinfo : EIATTR_PARAM_CBANK
	.align		4
        /*0068*/ 	.byte	0x04, 0x0a
        /*006a*/ 	.short	(.L_19 - .L_18)
	.align		4
.L_18:
        /*006c*/ 	.word	index@(.nv.constant0._Z12vec_additionPfS_S_i)
        /*0070*/ 	.short	0x0380
        /*0072*/ 	.short	0x001c


	//----- nvinfo : EIATTR_SW_WAR
	.align		4
.L_19:
        /*0074*/ 	.byte	0x04, 0x36
        /*0076*/ 	.short	(.L_21 - .L_20)
.L_20:
        /*0078*/ 	.word	0x00000008
.L_21:


//--------------------- .nv.callgraph             --------------------------
	.section	.nv.callgraph,"",@"SHT_CUDA_CALLGRAPH"
	.align	4
	.sectionentsize	8
	.align		4
        /*0000*/ 	.word	0x00000000
	.align		4
        /*0004*/ 	.word	0xffffffff
	.align		4
        /*0008*/ 	.word	0x00000000
	.align		4
        /*000c*/ 	.word	0xfffffffe
	.align		4
        /*0010*/ 	.word	0x00000000
	.align		4
        /*0014*/ 	.word	0xfffffffd
	.align		4
        /*0018*/ 	.word	0x00000000
	.align		4
        /*001c*/ 	.word	0xfffffffc


//--------------------- .text._Z12vec_additionPfS_S_i --------------------------
	.section	.text._Z12vec_additionPfS_S_i,"ax",@progbits
	.align	128
        .global         _Z12vec_additionPfS_S_i
        .type           _Z12vec_additionPfS_S_i,@function
        .size           _Z12vec_additionPfS_S_i,(.L_x_1 - _Z12vec_additionPfS_S_i)
        .other          _Z12vec_additionPfS_S_i,@"STO_CUDA_ENTRY STV_DEFAULT"
_Z12vec_additionPfS_S_i:
.text._Z12vec_additionPfS_S_i:
[----:B------:R-:W-:Y:S01]  /*0000*/  LDC R1, c[0x0][0x37c] ;  /* 0x0000df00ff017b82 */ /* 0x000fe20000000800 */
[----:B------:R-:W0:Y:S07]  /*0010*/  S2R R0, SR_TID.X ;  /* 0x0000000000007919 */ /* 0x000e2e0000002100 */
[----:B------:R-:W0:Y:S01]  /*0020*/  S2UR UR4, SR_CTAID.X ;  /* 0x00000000000479c3 */ /* 0x000e220000002500 */
[----:B------:R-:W1:Y:S07]  /*0030*/  LDCU UR5, c[0x0][0x398] ;  /* 0x00007300ff0577ac */ /* 0x000e6e0008000800 */
[----:B------:R-:W0:Y:S02]  /*0040*/  LDC R9, c[0x0][0x360] ;  /* 0x0000d800ff097b82 */ /* 0x000e240000000800 */
[----:B0-----:R-:W-:-:S05]  /*0050*/  IMAD R9, R9, UR4, R0 ;  /* 0x0000000409097c24 */ /* 0x001fca000f8e0200 */
[----:B-1----:R-:W-:-:S13]  /*0060*/  ISETP.GE.AND P0, PT, R9, UR5, PT ;  /* 0x0000000509007c0c */ /* 0x002fda000bf06270 */
[----:B------:R-:W-:Y:S05]  /*0070*/  @P0 EXIT ;  /* 0x000000000000094d */ /* 0x000fea0003800000 */
[----:B------:R-:W0:Y:S01]  /*0080*/  LDC.64 R2, c[0x0][0x380] ;  /* 0x0000e000ff027b82 */ /* 0x000e220000000a00 */
[----:B------:R-:W1:Y:S07]  /*0090*/  LDCU.64 UR4, c[0x0][0x358] ;  /* 0x00006b00ff0477ac */ /* 0x000e6e0008000a00 */
[----:B------:R-:W2:Y:S08]  /*00a0*/  LDC.64 R4, c[0x0][0x388] ;  /* 0x0000e200ff047b82 */ /* 0x000eb00000000a00 */
[----:B------:R-:W3:Y:S01]  /*00b0*/  LDC.64 R6, c[0x0][0x390] ;  /* 0x0000e400ff067b82 */ /* 0x000ee20000000a00 */
[----:B0-----:R-:W-:-:S06]  /*00c0*/  IMAD.WIDE R2, R9, 0x4, R2 ;  /* 0x0000000409027825 */ /* 0x001fcc00078e0202 */
[----:B-1----:R-:W4:Y:S01]  /*00d0*/  LDG.E R2, desc[UR4][R2.64] ;  /* 0x0000000402027981 */ /* 0x002f22000c1e1900 */
[----:B--2---:R-:W-:-:S06]  /*00e0*/  IMAD.WIDE R4, R9, 0x4, R4 ;  /* 0x0000000409047825 */ /* 0x004fcc00078e0204 */
[----:B------:R-:W4:Y:S01]  /*00f0*/  LDG.E R5, desc[UR4][R4.64] ;  /* 0x0000000404057981 */ /* 0x000f22000c1e1900 */
[----:B---3--:R-:W-:-:S04]  /*0100*/  IMAD.WIDE R6, R9, 0x4, R6 ;  /* 0x0000000409067825 */ /* 0x008fc800078e0206 */
[----:B----4-:R-:W-:-:S05]  /*0110*/  FADD R9, R2, R5 ;  /* 0x0000000502097221 */ /* 0x010fca0000000000 */
[----:B------:R-:W-:Y:S01]  /*0120*/  STG.E desc[UR4][R6.64], R9 ;  /* 0x0000000906007986 */ /* 0x000fe2000c101904 */
[----:B------:R-:W-:Y:S05]  /*0130*/  EXIT ;  /* 0x000000000000794d */ /* 0x000fea0003800000 */
.L_x_0:
[----:B------:R-:W-:-:S00]  /*0140*/  BRA `(.L_x_0) ;  /* 0xfffffffc00fc7947 */ /* 0x000fc0000383ffff */
[----:B------:R-:W-:-:S00]  /*0150*/  NOP ;  /* 0x0000000000007918 */ /* 0x000fc00000000000 */
        /* <DEDUP_REMOVED lines=10> */
.L_x_1:


//--------------------- .nv.shared.reserved.0     --------------------------
	.section	.nv.shared.reserved.0,"aw",@nobits
	.weak		__nv_reservedSMEM_offset_0_alias
	.size		__nv_reservedSMEM_offset_0_alias, 0, 64
	.other		__nv_reservedSMEM_offset_0_alias,@"STO_CUDA_RESERVED_SHARED STV_DEFAULT"
__nv_reservedSMEM_offset_0_alias:
	.zero		0
	.zero		64


//--------------------- .nv.constant0._Z12vec_additionPfS_S_i --------------------------
	.section	.nv.constant0._Z12vec_additionPfS_S_i,"a",@progbits
	.sectionflags	@""
	.align	4
.nv.constant0._Z12vec_additionPfS_S_i:
	.zero		924


//--------------------- SYMBOLS --------------------------

	.type		.nv.reservedSmem.offset0,@object
	.size		.nv.reservedSmem.offset0,0x4
